//
// Generated by NVIDIA NVVM Compiler
//
// Compiler Build ID: CL-36424714
// Cuda compilation tools, release 13.0, V13.0.88
// Based on NVVM 20.0.0
//

.version 9.0
.target sm_100
.address_size 64

	// .globl	_Z15array_generatoriPd
.extern .func  (.param .b32 func_retval0) vprintf
(
	.param .b64 vprintf_param_0,
	.param .b64 vprintf_param_1
)
;
.global .align 1 .b8 $str[4] = {37, 100, 10};

.visible .entry _Z15array_generatoriPd(
	.param .u32 _Z15array_generatoriPd_param_0,
	.param .u64 .ptr .align 1 _Z15array_generatoriPd_param_1
)
{
	.local .align 8 .b8 	__local_depot0[8];
	.reg .b64 	%SP;
	.reg .b64 	%SPL;
	.reg .b32 	%r<7>;
	.reg .b64 	%rd<17>;
	.reg .b64 	%fd<2>;

	mov.u64 	%SPL, __local_depot0;
	cvta.local.u64 	%SP, %SPL;
	ld.param.u64 	%rd3, [_Z15array_generatoriPd_param_1];
	cvta.to.global.u64 	%rd4, %rd3;
	add.u64 	%rd5, %SP, 0;
	add.u64 	%rd6, %SPL, 0;
	mov.u32 	%r1, %ctaid.x;
	mov.u32 	%r2, %ntid.x;
	mov.u32 	%r3, %tid.x;
	mad.lo.s32 	%r4, %r1, %r2, %r3;
	// begin inline asm
	mov.u64 	%rd1, %clock64;
	// end inline asm
	cvt.s64.s32 	%rd7, %r4;
	cvt.u64.u32 	%rd8, %r2;
	add.s64 	%rd9, %rd7, %rd8;
	shl.b64 	%rd10, %rd9, 3;
	add.s64 	%rd11, %rd3, %rd10;
	cvt.rn.f64.u64 	%fd1, %rd11;
	mul.wide.s32 	%rd12, %r4, 8;
	add.s64 	%rd13, %rd4, %rd12;
	st.global.f64 	[%rd13], %fd1;
	// begin inline asm
	mov.u64 	%rd2, %clock64;
	// end inline asm
	sub.s64 	%rd14, %rd2, %rd1;
	st.local.u64 	[%rd6], %rd14;
	mov.u64 	%rd15, $str;
	cvta.global.u64 	%rd16, %rd15;
	{ // callseq 0, 0
	.param .b64 param0;
	st.param.b64 	[param0], %rd16;
	.param .b64 param1;
	st.param.b64 	[param1], %rd5;
	.param .b32 retval0;
	call.uni (retval0), 
	vprintf, 
	(
	param0, 
	param1
	);
	ld.param.b32 	%r5, [retval0];
	} // callseq 0
	ret;

}


// ===== COMPILED SASS (sm_100) =====

	.target	sm_100

	.elftype	@"ET_EXEC"


//--------------------- .note.nv.tkinfo           --------------------------
	.section	.note.nv.tkinfo,"",@"SHT_NOTE"
	.sectionflags	@"SHF_NOTE_NV_TKINFO"
	.tkinfo
        /*0018*/ 	.word	0x00000002
        /*0030*/ 	.string	""
        /*0030*/ 	.string	"ptxas"
        /*0030*/ 	.string	"Cuda compilation tools, release 13.0, V13.0.88"
        /*0030*/ 	.string	"Build cuda_13.0.r13.0/compiler.36424714_0"
        /*0030*/ 	.string	"-arch sm_100 -m 64 "



//--------------------- .note.nv.cuinfo           --------------------------
	.section	.note.nv.cuinfo,"",@"SHT_NOTE"
	.sectionflags	@"SHF_NOTE_NV_CUINFO"
        /*0018*/ 	.short	0x0002
        /*001a*/ 	.short	0x0064
        /*001c*/ 	.short	0x0082
	.zero		2


//--------------------- .nv.info                  --------------------------
	.section	.nv.info,"",@"SHT_CUDA_INFO"
	.align	4


	//----- nvinfo : EIATTR_REGCOUNT
	.align		4
        /*0000*/ 	.byte	0x04, 0x2f
        /*0002*/ 	.short	(.L_2 - .L_1)
	.align		4
.L_1:
        /*0004*/ 	.word	index@(_Z15array_generatoriPd)
        /*0008*/ 	.word	0x00000018


	//----- nvinfo : EIATTR_FRAME_SIZE
	.align		4
.L_2:
        /*000c*/ 	.byte	0x04, 0x11
        /*000e*/ 	.short	(.L_4 - .L_3)
	.align		4
.L_3:
        /*0010*/ 	.word	index@(_Z15array_generatoriPd)
        /*0014*/ 	.word	0x00000008


	//----- nvinfo : EIATTR_MIN_STACK_SIZE
	.align		4
.L_4:
        /*0018*/ 	.byte	0x04, 0x12
        /*001a*/ 	.short	(.L_6 - .L_5)
	.align		4
.L_5:
        /*001c*/ 	.word	index@(_Z15array_generatoriPd)
        /*0020*/ 	.word	0x00000008
.L_6:


//--------------------- .nv.compat                --------------------------
	.section	.nv.compat,"",@"SHT_CUDA_COMPAT_INFO"
	.align	4
        /*0000*/ 	.byte	0x02, 0x09, 0x00, 0x00, 0x02, 0x02, 0x01, 0x00, 0x02, 0x05, 0x05, 0x00, 0x03, 0x07, 0x01, 0x01
        /*0010*/ 	.byte	0x02, 0x03, 0x00, 0x00, 0x02, 0x06, 0x01, 0x00, 0x04, 0x0b, 0x08, 0x00, 0x09, 0x00, 0x00, 0x00
        /*0020*/ 	.byte	0x00, 0x00, 0x00, 0x00


//--------------------- .nv.info._Z15array_generatoriPd --------------------------
	.section	.nv.info._Z15array_generatoriPd,"",@"SHT_CUDA_INFO"
	.sectionflags	@""
	.align	4


	//----- nvinfo : EIATTR_CUDA_API_VERSION
	.align		4
        /*0000*/ 	.byte	0x04, 0x37
        /*0002*/ 	.short	(.L_8 - .L_7)
.L_7:
        /*0004*/ 	.word	0x00000082


	//----- nvinfo : EIATTR_KPARAM_INFO
	.align		4
.L_8:
        /*0008*/ 	.byte	0x04, 0x17
        /*000a*/ 	.short	(.L_10 - .L_9)
.L_9:
        /*000c*/ 	.word	0x00000000
        /*0010*/ 	.short	0x0001
        /*0012*/ 	.short	0x0008
        /*0014*/ 	.byte	0x00, 0xf5, 0x21, 0x00


	//----- nvinfo : EIATTR_KPARAM_INFO
	.align		4
.L_10:
        /*0018*/ 	.byte	0x04, 0x17
        /*001a*/ 	.short	(.L_12 - .L_11)
.L_11:
        /*001c*/ 	.word	0x00000000
        /*0020*/ 	.short	0x0000
        /*0022*/ 	.short	0x0000
        /*0024*/ 	.byte	0x00, 0xf0, 0x11, 0x00


	//----- nvinfo : EIATTR_SPARSE_MMA_MASK
	.align		4
.L_12:
        /*0028*/ 	.byte	0x03, 0x50
        /*002a*/ 	.short	0x0000


	//----- nvinfo : EIATTR_MAXREG_COUNT
	.align		4
        /*002c*/ 	.byte	0x03, 0x1b
        /*002e*/ 	.short	0x00ff


	//----- nvinfo : EIATTR_EXTERNS
	.align		4
        /*0030*/ 	.byte	0x04, 0x0f
        /*0032*/ 	.short	(.L_14 - .L_13)


	//   ....[0]....
	.align		4
.L_13:
        /*0034*/ 	.word	index@(vprintf)


	//----- nvinfo : EIATTR_MERCURY_ISA_VERSION
	.align		4
.L_14:
        /*0038*/ 	.byte	0x03, 0x5f
        /*003a*/ 	.short	0x0101


	//----- nvinfo : EIATTR_VRC_CTA_INIT_COUNT
	.align		4
        /*003c*/ 	.byte	0x02, 0x4a
	.zero		1
	.zero		1


	//----- nvinfo : EIATTR_SYSCALL_OFFSETS
	.align		4
        /*0040*/ 	.byte	0x04, 0x46
        /*0042*/ 	.short	(.L_16 - .L_15)


	//   ....[0]....
.L_15:
        /*0044*/ 	.word	0x000001f0


	//----- nvinfo : EIATTR_EXIT_INSTR_OFFSETS
	.align		4
.L_16:
        /*0048*/ 	.byte	0x04, 0x1c
        /*004a*/ 	.short	(.L_18 - .L_17)


	//   ....[0]....
.L_17:
        /*004c*/ 	.word	0x00000200


	//----- nvinfo : EIATTR_CBANK_PARAM_SIZE
	.align		4
.L_18:
        /*0050*/ 	.byte	0x03, 0x19
        /*0052*/ 	.short	0x0010


	//----- nvinfo : EIATTR_PARAM_CBANK
	.align		4
        /*0054*/ 	.byte	0x04, 0x0a
        /*0056*/ 	.short	(.L_20 - .L_19)
	.align		4
.L_19:
        /*0058*/ 	.word	index@(.nv.constant0._Z15array_generatoriPd)
        /*005c*/ 	.short	0x0380
        /*005e*/ 	.short	0x0010


	//----- nvinfo : EIATTR_SW_WAR
	.align		4
.L_20:
        /*0060*/ 	.byte	0x04, 0x36
        /*0062*/ 	.short	(.L_22 - .L_21)
.L_21:
        /*0064*/ 	.word	0x00000008
.L_22:


//--------------------- .nv.callgraph             --------------------------
	.section	.nv.callgraph,"",@"SHT_CUDA_CALLGRAPH"
	.align	4
	.sectionentsize	8
	.align		4
        /*0000*/ 	.word	0x00000000
	.align		4
        /*0004*/ 	.word	0xffffffff
	.align		4
        /*0008*/ 	.word	index@(_Z15array_generatoriPd)
	.align		4
        /*000c*/ 	.word	index@(vprintf)
	.align		4
        /*0010*/ 	.word	0x00000000
	.align		4
        /*0014*/ 	.word	0xfffffffe
	.align		4
        /*0018*/ 	.word	0x00000000
	.align		4
        /*001c*/ 	.word	0xfffffffd
	.align		4
        /*0020*/ 	.word	0x00000000
	.align		4
        /*0024*/ 	.word	0xfffffffc


//--------------------- .nv.constant4             --------------------------
	.section	.nv.constant4,"a",@progbits
	.align	8
	.align		8
.nv.constant4:
        /*0000*/ 	.dword	vprintf
	.align		8
        /*0008*/ 	.dword	$str


//--------------------- .text._Z15array_generatoriPd --------------------------
	.section	.text._Z15array_generatoriPd,"ax",@progbits
	.align	128
        .global         _Z15array_generatoriPd
        .type           _Z15array_generatoriPd,@function
        .size           _Z15array_generatoriPd,(.L_x_2 - _Z15array_generatoriPd)
        .other          _Z15array_generatoriPd,@"STO_CUDA_ENTRY STV_DEFAULT"
_Z15array_generatoriPd:
.text._Z15array_generatoriPd:
[----:B------:R-:W0:Y:S01]  /*0000*/  LDC R1, c[0x0][0x37c] ;  /* 0x0000df00ff017b82 */ /* 0x000e220000000800 */
[----:B------:R-:W1:Y:S01]  /*0010*/  S2R R11, SR_TID.X ;  /* 0x00000000000b7919 */ /* 0x000e620000002100 */
[----:B------:R-:W2:Y:S06]  /*0020*/  LDCU UR7, c[0x0][0x2fc] ;  /* 0x00005f80ff0777ac */ /* 0x000eac0008000800 */
[----:B------:R-:W1:Y:S01]  /*0030*/  S2UR UR8, SR_CTAID.X ;  /* 0x00000000000879c3 */ /* 0x000e620000002500 */
[----:B0-----:R-:W-:Y:S01]  /*0040*/  VIADD R1, R1, 0xfffffff8 ;  /* 0xfffffff801017836 */ /* 0x001fe20000000000 */
[----:B------:R-:W0:Y:S01]  /*0050*/  LDCU UR6, c[0x0][0x2f8] ;  /* 0x00005f00ff0677ac */ /* 0x000e220008000800 */
[----:B------:R-:W3:Y:S05]  /*0060*/  LDCU.64 UR4, c[0x0][0x358] ;  /* 0x00006b00ff0477ac */ /* 0x000eea0008000a00 */
[----:B------:R-:W1:Y:S01]  /*0070*/  LDC R0, c[0x0][0x360] ;  /* 0x0000d800ff007b82 */ /* 0x000e620000000800 */
[----:B0-----:R-:W-:-:S05]  /*0080*/  IADD3 R6, P0, PT, R1, UR6, RZ ;  /* 0x0000000601067c10 */ /* 0x001fca000ff1e0ff */
[----:B--2---:R-:W-:Y:S02]  /*0090*/  IMAD.X R7, RZ, RZ, UR7, P0 ;  /* 0x00000007ff077e24 */ /* 0x004fe400080e06ff */
[----:B-1----:R-:W-:Y:S01]  /*00a0*/  IMAD R11, R0, UR8, R11 ;  /* 0x00000008000b7c24 */ /* 0x002fe2000f8e020b */
[----:B------:R-:W-:Y:S01]  /*00b0*/  CS2R R8, SR_CLOCKLO ;  /* 0x0000000000087805 */ /* 0x000fe20000015000 */
[----:B------:R-:W0:Y:S03]  /*00c0*/  LDCU.64 UR6, c[0x0][0x388] ;  /* 0x00007100ff0677ac */ /* 0x000e260008000a00 */
[C---:B------:R-:W-:Y:S01]  /*00d0*/  IADD3 R0, P0, PT, R11.reuse, R0, RZ ;  /* 0x000000000b007210 */ /* 0x040fe20007f1e0ff */
[----:B------:R-:W1:Y:S03]  /*00e0*/  LDC.64 R4, c[0x0][0x388] ;  /* 0x0000e200ff047b82 */ /* 0x000e660000000a00 */
[----:B------:R-:W-:-:S02]  /*00f0*/  LEA.HI.X.SX32 R3, R11, RZ, 0x1, P0 ;  /* 0x000000ff0b037211 */ /* 0x000fc400000f0eff */
[----:B0-----:R-:W-:-:S04]  /*0100*/  LEA R2, P0, R0, UR6, 0x3 ;  /* 0x0000000600027c11 */ /* 0x001fc8000f8018ff */
[----:B------:R-:W-:Y:S01]  /*0110*/  LEA.HI.X R3, R0, UR7, R3, 0x3, P0 ;  /* 0x0000000700037c11 */ /* 0x000fe200080f1c03 */
[----:B-1----:R-:W-:-:S05]  /*0120*/  IMAD.WIDE R4, R11, 0x8, R4 ;  /* 0x000000080b047825 */ /* 0x002fca00078e0204 */
[----:B------:R-:W3:Y:S02]  /*0130*/  I2F.F64.U64 R2, R2 ;  /* 0x0000000200027312 */ /* 0x000ee40000301800 */
[----:B---3--:R0:W-:Y:S02]  /*0140*/  STG.E.64 desc[UR4][R4.64], R2 ;  /* 0x0000000204007986 */ /* 0x0081e4000c101b04 */
[----:B0-----:R-:W-:-:S06]  /*0150*/  CS2R R2, SR_CLOCKLO ;  /* 0x0000000000027805 */ /* 0x001fcc0000015000 */
[----:B------:R-:W-:Y:S01]  /*0160*/  IADD3 R8, P0, PT, -R8, R2, RZ ;  /* 0x0000000208087210 */ /* 0x000fe20007f1e1ff */
[----:B------:R-:W0:Y:S01]  /*0170*/  LDCU.64 UR4, c[0x4][0x8] ;  /* 0x01000100ff0477ac */ /* 0x000e220008000a00 */
[----:B------:R-:W-:-:S03]  /*0180*/  MOV R0, 0x0 ;  /* 0x0000000000007802 */ /* 0x000fc60000000f00 */
[----:B------:R-:W-:Y:S02]  /*0190*/  IMAD.X R9, R3, 0x1, ~R9, P0 ;  /* 0x0000000103097824 */ /* 0x000fe400000e0e09 */
[----:B------:R1:W2:Y:S03]  /*01a0*/  LDC.64 R2, c[0x4][R0] ;  /* 0x0100000000027b82 */ /* 0x0002a60000000a00 */
[----:B------:R1:W-:Y:S01]  /*01b0*/  STL.64 [R1], R8 ;  /* 0x0000000801007387 */ /* 0x0003e20000100a00 */
[----:B0-----:R-:W-:Y:S02]  /*01c0*/  IMAD.U32 R4, RZ, RZ, UR4 ;  /* 0x00000004ff047e24 */ /* 0x001fe4000f8e00ff */
[----:B------:R-:W-:-:S07]  /*01d0*/  IMAD.U32 R5, RZ, RZ, UR5 ;  /* 0x00000005ff057e24 */ /* 0x000fce000f8e00ff */
[----:B------:R-:W-:-:S07]  /*01e0*/  LEPC R20, `(.L_x_0) ;  /* 0x000000001014794e */ /* 0x000fce0000000000 */
[----:B-12---:R-:W-:Y:S05]  /*01f0*/  CALL.ABS.NOINC R2 ;  /* 0x0000000002007343 */ /* 0x006fea0003c00000 */
.L_x_0:
[----:B------:R-:W-:Y:S05]  /*0200*/  EXIT ;  /* 0x000000000000794d */ /* 0x000fea0003800000 */
.L_x_1:
[----:B------:R-:W-:-:S00]  /*0210*/  BRA `(.L_x_1) ;  /* 0xfffffffc00fc7947 */ /* 0x000fc0000383ffff */
[----:B------:R-:W-:-:S00]  /*0220*/  NOP ;  /* 0x0000000000007918 */ /* 0x000fc00000000000 */
        /* <DEDUP_REMOVED lines=13> */
.L_x_2:


//--------------------- .nv.global.init           --------------------------
	.section	.nv.global.init,"aw",@progbits
.nv.global.init:
	.type		$str,@object
	.size		$str,(.L_0 - $str)
$str:
        /*0000*/ 	.byte	0x25, 0x64, 0x0a, 0x00
.L_0:


//--------------------- .nv.shared.reserved.0     --------------------------
	.section	.nv.shared.reserved.0,"aw",@nobits
	.weak		__nv_reservedSMEM_offset_0_alias
	.size		__nv_reservedSMEM_offset_0_alias, 0, 64
	.other		__nv_reservedSMEM_offset_0_alias,@"STO_CUDA_RESERVED_SHARED STV_DEFAULT"
__nv_reservedSMEM_offset_0_alias:
	.zero		0
	.zero		64


//--------------------- .nv.constant0._Z15array_generatoriPd --------------------------
	.section	.nv.constant0._Z15array_generatoriPd,"a",@progbits
	.sectionflags	@""
	.align	4
.nv.constant0._Z15array_generatoriPd:
	.zero		912


//--------------------- SYMBOLS --------------------------

	.type		.nv.reservedSmem.offset0,@object
	.size		.nv.reservedSmem.offset0,0x4
	.type		vprintf,@function
